	.headerflags	@"EF_CUDA_TEXMODE_UNIFIED EF_CUDA_64BIT_ADDRESS EF_CUDA_ACCELERATORS EF_CUDA_SM90 EF_CUDA_VIRTUAL_SM(EF_CUDA_SM90)"
	.elftype	@"ET_EXEC"


//--------------------- .nv.info                  --------------------------
	.section	.nv.info,"",@"SHT_CUDA_INFO"
	.align	4


	//----- nvinfo : EIATTR_REGCOUNT
	.align		4
        /*0000*/ 	.byte	0x04, 0x2f
        /*0002*/ 	.short	(.L_1 - .L_0)
	.align		4
.L_0:
        /*0004*/ 	.word	index@(triton_poi_fused_max_pool2d_with_indices_18)
        /*0008*/ 	.word	0x0000002b


	//----- nvinfo : EIATTR_MIN_STACK_SIZE
	.align		4
.L_1:
        /*000c*/ 	.byte	0x04, 0x12
        /*000e*/ 	.short	(.L_3 - .L_2)
	.align		4
.L_2:
        /*0010*/ 	.word	index@(triton_poi_fused_max_pool2d_with_indices_18)
        /*0014*/ 	.word	0x00000000


	//----- nvinfo : EIATTR_FRAME_SIZE
	.align		4
.L_3:
        /*0018*/ 	.byte	0x04, 0x11
        /*001a*/ 	.short	(.L_5 - .L_4)
	.align		4
.L_4:
        /*001c*/ 	.word	index@(triton_poi_fused_max_pool2d_with_indices_18)
        /*0020*/ 	.word	0x00000000


	//----- nvinfo : EIATTR_MIN_STACK_SIZE
	.align		4
.L_5:
        /*0024*/ 	.byte	0x04, 0x12
        /*0026*/ 	.short	(.L_7 - .L_6)
	.align		4
.L_6:
        /*0028*/ 	.word	index@(triton_poi_fused_max_pool2d_with_indices_18)
        /*002c*/ 	.word	0x00000000
.L_7:


//--------------------- .nv.info.triton_poi_fused_max_pool2d_with_indices_18 --------------------------
	.section	.nv.info.triton_poi_fused_max_pool2d_with_indices_18,"",@"SHT_CUDA_INFO"
	.sectionflags	@""
	.align	4


	//----- nvinfo : EIATTR_CUDA_API_VERSION
	.align		4
        /*0000*/ 	.byte	0x04, 0x37
        /*0002*/ 	.short	(.L_9 - .L_8)
.L_8:
        /*0004*/ 	.word	0x0000007c


	//----- nvinfo : EIATTR_KPARAM_INFO
	.align		4
.L_9:
        /*0008*/ 	.byte	0x04, 0x17
        /*000a*/ 	.short	(.L_11 - .L_10)
.L_10:
        /*000c*/ 	.word	0x00000000
        /*0010*/ 	.short	0x0003
        /*0012*/ 	.short	0x0018
        /*0014*/ 	.byte	0x00, 0xf0, 0x11, 0x00


	//----- nvinfo : EIATTR_KPARAM_INFO
	.align		4
.L_11:
        /*0018*/ 	.byte	0x04, 0x17
        /*001a*/ 	.short	(.L_13 - .L_12)
.L_12:
        /*001c*/ 	.word	0x00000000
        /*0020*/ 	.short	0x0002
        /*0022*/ 	.short	0x0010
        /*0024*/ 	.byte	0x00, 0xf4, 0x21, 0x00


	//----- nvinfo : EIATTR_KPARAM_INFO
	.align		4
.L_13:
        /*0028*/ 	.byte	0x04, 0x17
        /*002a*/ 	.short	(.L_15 - .L_14)
.L_14:
        /*002c*/ 	.word	0x00000000
        /*0030*/ 	.short	0x0001
        /*0032*/ 	.short	0x0008
        /*0034*/ 	.byte	0x00, 0xf4, 0x21, 0x00


	//----- nvinfo : EIATTR_KPARAM_INFO
	.align		4
.L_15:
        /*0038*/ 	.byte	0x04, 0x17
        /*003a*/ 	.short	(.L_17 - .L_16)
.L_16:
        /*003c*/ 	.word	0x00000000
        /*0040*/ 	.short	0x0000
        /*0042*/ 	.short	0x0000
        /*0044*/ 	.byte	0x00, 0xf4, 0x21, 0x00


	//----- nvinfo : EIATTR_SPARSE_MMA_MASK
	.align		4
.L_17:
        /*0048*/ 	.byte	0x03, 0x50
        /*004a*/ 	.short	0x0000


	//----- nvinfo : EIATTR_MAXREG_COUNT
	.align		4
        /*004c*/ 	.byte	0x03, 0x1b
        /*004e*/ 	.short	0x00ff


	//----- nvinfo : EIATTR_EXIT_INSTR_OFFSETS
	.align		4
        /*0050*/ 	.byte	0x04, 0x1c
        /*0052*/ 	.short	(.L_19 - .L_18)


	//   ....[0]....
.L_18:
        /*0054*/ 	.word	0x000014a0


	//   ....[1]....
        /*0058*/ 	.word	0x000014c0


	//----- nvinfo : EIATTR_REQNTID
	.align		4
.L_19:
        /*005c*/ 	.byte	0x04, 0x10
        /*005e*/ 	.short	(.L_21 - .L_20)
.L_20:
        /*0060*/ 	.word	0x00000080
        /*0064*/ 	.word	0x00000001
        /*0068*/ 	.word	0x00000001


	//----- nvinfo : EIATTR_CBANK_PARAM_SIZE
	.align		4
.L_21:
        /*006c*/ 	.byte	0x03, 0x19
        /*006e*/ 	.short	0x001c


	//----- nvinfo : EIATTR_PARAM_CBANK
	.align		4
        /*0070*/ 	.byte	0x04, 0x0a
        /*0072*/ 	.short	(.L_23 - .L_22)
	.align		4
.L_22:
        /*0074*/ 	.word	index@(.nv.constant0.triton_poi_fused_max_pool2d_with_indices_18)
        /*0078*/ 	.short	0x0210
        /*007a*/ 	.short	0x001c


	//----- nvinfo : EIATTR_SW_WAR
	.align		4
.L_23:
        /*007c*/ 	.byte	0x04, 0x36
        /*007e*/ 	.short	(.L_25 - .L_24)
.L_24:
        /*0080*/ 	.word	0x00000008
.L_25:


//--------------------- .nv.callgraph             --------------------------
	.section	.nv.callgraph,"",@"SHT_CUDA_CALLGRAPH"
	.align	4
	.sectionentsize	8
	.align		4
        /*0000*/ 	.word	0x00000000
	.align		4
        /*0004*/ 	.word	0xffffffff
	.align		4
        /*0008*/ 	.word	0x00000000
	.align		4
        /*000c*/ 	.word	0xfffffffe
	.align		4
        /*0010*/ 	.word	0x00000000
	.align		4
        /*0014*/ 	.word	0xfffffffd
	.align		4
        /*0018*/ 	.word	0x00000000
	.align		4
        /*001c*/ 	.word	0xfffffffc


//--------------------- .text.triton_poi_fused_max_pool2d_with_indices_18 --------------------------
	.section	.text.triton_poi_fused_max_pool2d_with_indices_18,"ax",@progbits
	.sectionflags	@"SHF_BARRIERS=1"
	.align	128
        .global         triton_poi_fused_max_pool2d_with_indices_18
        .type           triton_poi_fused_max_pool2d_with_indices_18,@function
        .size           triton_poi_fused_max_pool2d_with_indices_18,(.L_x_1 - triton_poi_fused_max_pool2d_with_indices_18)
        .other          triton_poi_fused_max_pool2d_with_indices_18,@"STO_CUDA_ENTRY STV_DEFAULT"
triton_poi_fused_max_pool2d_with_indices_18:
.text.triton_poi_fused_max_pool2d_with_indices_18:
[----:B------:R-:W0:Y:S02]  /*0000*/  LDC R1, c[0x0][0x28] ;  /* 0x00000a00ff017b82 */ /* 0x000e240000000800 */
[----:B------:R-:W1:Y:S01]  /*0010*/  S2R R2, SR_TID.X ;  /* 0x0000000000027919 */ /* 0x000e620000002100 */
[----:B------:R-:W-:Y:S02]  /*0020*/  CS2R R16, SRZ ;  /* 0x0000000000107805 */ /* 0x000fe4000001ff00 */
[----:B------:R-:W-:Y:S02]  /*0030*/  CS2R R18, SRZ ;  /* 0x0000000000127805 */ /* 0x000fe4000001ff00 */
[----:B------:R-:W-:Y:S01]  /*0040*/  CS2R R12, SRZ ;  /* 0x00000000000c7805 */ /* 0x000fe2000001ff00 */
[----:B------:R-:W2:Y:S01]  /*0050*/  S2R R0, SR_CTAID.X ;  /* 0x0000000000007919 */ /* 0x000ea20000002500 */
[----:B------:R-:W-:Y:S01]  /*0060*/  CS2R R14, SRZ ;  /* 0x00000000000e7805 */ /* 0x000fe2000001ff00 */
[----:B------:R-:W-:Y:S01]  /*0070*/  ULDC.64 UR6, c[0x0][0x208] ;  /* 0x0000820000067ab9 */ /* 0x000fe20000000a00 */
[----:B-1----:R-:W-:Y:S02]  /*0080*/  IMAD.SHL.U32 R26, R2, 0x8, RZ ;  /* 0x00000008021a7824 */ /* 0x002fe400078e00ff */
[----:B--2---:R-:W-:-:S03]  /*0090*/  IMAD.SHL.U32 R3, R0, 0x400, RZ ;  /* 0x0000040000037824 */ /* 0x004fc600078e00ff */
[----:B------:R-:W-:Y:S02]  /*00a0*/  LOP3.LUT R26, R26, 0x3f8, RZ, 0xc0, !PT ;  /* 0x000003f81a1a7812 */ /* 0x000fe400078ec0ff */
[----:B------:R-:W-:Y:S02]  /*00b0*/  SHF.R.S32.HI R23, RZ, 0x15, R0 ;  /* 0x00000015ff177819 */ /* 0x000fe40000011400 */
[----:B------:R-:W-:Y:S02]  /*00c0*/  LOP3.LUT R0, R3, R26, RZ, 0xfc, !PT ;  /* 0x0000001a03007212 */ /* 0x000fe400078efcff */
[----:B------:R-:W-:Y:S02]  /*00d0*/  SGXT R23, R23, 0x1 ;  /* 0x000000011717781a */ /* 0x000fe40000000200 */
[C---:B------:R-:W-:Y:S01]  /*00e0*/  ISETP.GE.AND P0, PT, R0.reuse, 0x28800, PT ;  /* 0x000288000000780c */ /* 0x040fe20003f06270 */
[----:B------:R-:W-:Y:S01]  /*00f0*/  IMAD.HI R4, R0, 0x38e38e39, RZ ;  /* 0x38e38e3900047827 */ /* 0x000fe200078e02ff */
[----:B------:R-:W-:-:S04]  /*0100*/  LEA.HI R5, R23, R0, RZ, 0x9 ;  /* 0x0000000017057211 */ /* 0x000fc800078f48ff */
[----:B------:R-:W-:Y:S02]  /*0110*/  SHF.R.U32.HI R7, RZ, 0x1f, R4 ;  /* 0x0000001fff077819 */ /* 0x000fe40000011604 */
[----:B------:R-:W-:Y:S02]  /*0120*/  SHF.R.S32.HI R21, RZ, 0x9, R5 ;  /* 0x00000009ff157819 */ /* 0x000fe40000011405 */
[----:B------:R-:W-:Y:S01]  /*0130*/  LEA.HI.SX32 R6, R4, R7, 0x16 ;  /* 0x0000000704067211 */ /* 0x000fe200078fb2ff */
[----:B------:R-:W-:-:S04]  /*0140*/  IMAD.HI R4, R0, 0x1948b0fd, RZ ;  /* 0x1948b0fd00047827 */ /* 0x000fc800078e02ff */
[----:B------:R-:W-:-:S04]  /*0150*/  IMAD.HI R7, R21, 0x38e38e39, RZ ;  /* 0x38e38e3915077827 */ /* 0x000fc800078e02ff */
[----:B------:R-:W-:Y:S01]  /*0160*/  IMAD.HI R8, R6, 0x38e38e39, RZ ;  /* 0x38e38e3906087827 */ /* 0x000fe200078e02ff */
[----:B------:R-:W-:-:S04]  /*0170*/  SHF.R.S32.HI R10, RZ, 0x1, R7 ;  /* 0x00000001ff0a7819 */ /* 0x000fc80000011407 */
[----:B------:R-:W-:Y:S02]  /*0180*/  LEA.HI R10, R7, R10, RZ, 0x1 ;  /* 0x0000000a070a7211 */ /* 0x000fe400078f08ff */
[----:B------:R-:W-:Y:S02]  /*0190*/  SHF.R.S32.HI R9, RZ, 0x1, R8 ;  /* 0x00000001ff097819 */ /* 0x000fe40000011408 */
[----:B------:R-:W-:Y:S01]  /*01a0*/  SHF.R.U32.HI R7, RZ, 0x1f, R4 ;  /* 0x0000001fff077819 */ /* 0x000fe20000011604 */
[----:B------:R-:W-:Y:S01]  /*01b0*/  IMAD R21, R10, -0x9, R21 ;  /* 0xfffffff70a157824 */ /* 0x000fe200078e0215 */
[----:B------:R-:W-:Y:S01]  /*01c0*/  LEA.HI R9, R8, R9, RZ, 0x1 ;  /* 0x0000000908097211 */ /* 0x000fe200078f08ff */
[----:B------:R-:W1:Y:S01]  /*01d0*/  LDC.64 R10, c[0x0][0x210] ;  /* 0x00008400ff0a7b82 */ /* 0x000e620000000a00 */
[----:B------:R-:W-:Y:S01]  /*01e0*/  LEA.HI.SX32 R7, R4, R7, 0x14 ;  /* 0x0000000704077211 */ /* 0x000fe200078fa2ff */
[C---:B------:R-:W-:Y:S01]  /*01f0*/  IMAD.SHL.U32 R8, R21.reuse, 0x400, RZ ;  /* 0x0000040015087824 */ /* 0x040fe200078e00ff */
[----:B------:R-:W-:Y:S01]  /*0200*/  ISETP.GT.AND P4, PT, R21, -0x1, PT ;  /* 0xffffffff1500780c */ /* 0x000fe20003f84270 */
[----:B------:R-:W-:Y:S01]  /*0210*/  IMAD R4, R9, -0x9, R6 ;  /* 0xfffffff709047824 */ /* 0x000fe200078e0206 */
[----:B------:R-:W-:Y:S01]  /*0220*/  LEA R9, R21, 0x1, 0x1 ;  /* 0x0000000115097811 */ /* 0x000fe200078e08ff */
[----:B------:R-:W-:Y:S01]  /*0230*/  IMAD R8, R7, 0x24200, R8 ;  /* 0x0002420007087824 */ /* 0x000fe200078e0208 */
[----:B------:R-:W-:-:S02]  /*0240*/  LOP3.LUT R7, R5, 0xfffffe00, RZ, 0xc0, !PT ;  /* 0xfffffe0005077812 */ /* 0x000fc400078ec0ff */
[----:B------:R-:W-:Y:S01]  /*0250*/  ISETP.LT.AND P4, PT, R9, 0x11, P4 ;  /* 0x000000110900780c */ /* 0x000fe20002781270 */
[----:B------:R-:W-:Y:S01]  /*0260*/  VIADD R30, R8, 0x200 ;  /* 0x00000200081e7836 */ /* 0x000fe20000000000 */
[----:B------:R-:W-:Y:S01]  /*0270*/  LOP3.LUT R6, R4, R21, RZ, 0xfc, !PT ;  /* 0x0000001504067212 */ /* 0x000fe200078efcff */
[----:B------:R-:W-:Y:S01]  /*0280*/  IMAD.IADD R7, R0, 0x1, -R7 ;  /* 0x0000000100077824 */ /* 0x000fe200078e0a07 */
[----:B------:R-:W-:Y:S02]  /*0290*/  ISETP.GT.AND P1, PT, R4, -0x1, P4 ;  /* 0xffffffff0400780c */ /* 0x000fe40002724270 */
[----:B------:R-:W-:Y:S01]  /*02a0*/  ISETP.GT.AND P2, PT, R6, -0x1, !P0 ;  /* 0xffffffff0600780c */ /* 0x000fe20004744270 */
[C---:B------:R-:W-:Y:S01]  /*02b0*/  IMAD.IADD R5, R7.reuse, 0x1, R8 ;  /* 0x0000000107057824 */ /* 0x040fe200078e0208 */
[----:B------:R-:W-:Y:S01]  /*02c0*/  ISETP.LT.AND P1, PT, R0, 0x28800, P1 ;  /* 0x000288000000780c */ /* 0x000fe20000f21270 */
[----:B------:R-:W-:Y:S02]  /*02d0*/  IMAD.IADD R9, R7, 0x1, R30 ;  /* 0x0000000107097824 */ /* 0x000fe400078e021e */
[----:B------:R-:W-:-:S02]  /*02e0*/  IMAD R5, R4, 0x4400, R5 ;  /* 0x0000440004057824 */ /* 0x000fc400078e0205 */
[----:B------:R-:W-:Y:S02]  /*02f0*/  IMAD R9, R4, 0x4400, R9 ;  /* 0x0000440004097824 */ /* 0x000fe400078e0209 */
[----:B-1----:R-:W-:-:S04]  /*0300*/  IMAD.WIDE R24, R5, 0x4, R10 ;  /* 0x0000000405187825 */ /* 0x002fc800078e020a */
[----:B------:R-:W-:Y:S01]  /*0310*/  IMAD.WIDE R28, R9, 0x4, R10 ;  /* 0x00000004091c7825 */ /* 0x000fe200078e020a */
[----:B------:R-:W2:Y:S04]  /*0320*/  @P2 LDG.E.128 R16, desc[UR6][R24.64] ;  /* 0x0000000618102981 */ /* 0x000ea8000c1e1d00 */
[----:B------:R1:W3:Y:S02]  /*0330*/  @P1 LDG.E.128 R12, desc[UR6][R28.64] ;  /* 0x000000061c0c1981 */ /* 0x0002e4000c1e1d00 */
[----:B-1----:R-:W-:Y:S01]  /*0340*/  VIADD R28, R8, 0x2200 ;  /* 0x00002200081c7836 */ /* 0x002fe20000000000 */
[----:B--2---:R-:W-:Y:S02]  /*0350*/  SEL R6, R19, 0xff800000, P2 ;  /* 0xff80000013067807 */ /* 0x004fe40001000000 */
[----:B------:R-:W-:-:S02]  /*0360*/  SEL R9, R18, 0xff800000, P2 ;  /* 0xff80000012097807 */ /* 0x000fc40001000000 */
[----:B---3--:R-:W-:Y:S02]  /*0370*/  SEL R27, R15, 0xff800000, P1 ;  /* 0xff8000000f1b7807 */ /* 0x008fe40000800000 */
[----:B------:R-:W-:Y:S02]  /*0380*/  SEL R22, R14, 0xff800000, P1 ;  /* 0xff8000000e167807 */ /* 0x000fe40000800000 */
[C---:B------:R-:W-:Y:S02]  /*0390*/  FSETP.GT.AND P5, PT, R27.reuse, R6, PT ;  /* 0x000000061b00720b */ /* 0x040fe40003fa4000 */
[----:B------:R-:W-:Y:S02]  /*03a0*/  FSETP.GT.AND P3, PT, R22, R9, PT ;  /* 0x000000091600720b */ /* 0x000fe40003f64000 */
[----:B------:R-:W-:Y:S02]  /*03b0*/  FSETP.NAN.AND P0, PT, R27, R27, PT ;  /* 0x0000001b1b00720b */ /* 0x000fe40003f08000 */
[----:B------:R-:W-:-:S02]  /*03c0*/  SEL R14, R17, 0xff800000, P2 ;  /* 0xff800000110e7807 */ /* 0x000fc40001000000 */
[----:B------:R-:W-:Y:S02]  /*03d0*/  SEL R25, R13, 0xff800000, P1 ;  /* 0xff8000000d197807 */ /* 0x000fe40000800000 */
[----:B------:R-:W-:Y:S02]  /*03e0*/  SEL R13, R16, 0xff800000, P2 ;  /* 0xff800000100d7807 */ /* 0x000fe40001000000 */
[----:B------:R-:W-:Y:S02]  /*03f0*/  SEL R20, R12, 0xff800000, P1 ;  /* 0xff8000000c147807 */ /* 0x000fe40000800000 */
[----:B------:R-:W-:Y:S02]  /*0400*/  @!P5 SEL R27, R27, R6, P0 ;  /* 0x000000061b1bd207 */ /* 0x000fe40000000000 */
[----:B------:R-:W-:Y:S02]  /*0410*/  FSETP.NAN.AND P0, PT, R22, R22, PT ;  /* 0x000000161600720b */ /* 0x000fe40003f08000 */
[----:B------:R-:W-:-:S02]  /*0420*/  P2R R6, PR, RZ, 0x8 ;  /* 0x00000008ff067803 */ /* 0x000fc40000000000 */
[----:B------:R-:W-:Y:S02]  /*0430*/  @!P3 SEL R22, R22, R9, P0 ;  /* 0x000000091616b207 */ /* 0x000fe40000000000 */
[C---:B------:R-:W-:Y:S02]  /*0440*/  FSETP.GT.AND P3, PT, R25.reuse, R14, PT ;  /* 0x0000000e1900720b */ /* 0x040fe40003f64000 */
[----:B------:R-:W-:Y:S02]  /*0450*/  FSETP.NAN.AND P0, PT, R25, R25, PT ;  /* 0x000000191900720b */ /* 0x000fe40003f08000 */
[----:B------:R-:W-:Y:S02]  /*0460*/  P2R R9, PR, RZ, 0x8 ;  /* 0x00000008ff097803 */ /* 0x000fe40000000000 */
[----:B------:R-:W-:Y:S02]  /*0470*/  LEA R12, R4, 0x1, 0x1 ;  /* 0x00000001040c7811 */ /* 0x000fe400078e08ff */
[----:B------:R-:W-:-:S05]  /*0480*/  P2R R5, PR, RZ, 0x20 ;  /* 0x00000020ff057803 */ /* 0x000fca0000000000 */
[----:B------:R-:W-:Y:S02]  /*0490*/  @!P3 SEL R25, R25, R14, P0 ;  /* 0x0000000e1919b207 */ /* 0x000fe40000000000 */
[----:B------:R-:W-:Y:S02]  /*04a0*/  CS2R R14, SRZ ;  /* 0x00000000000e7805 */ /* 0x000fe4000001ff00 */
[C---:B------:R-:W-:Y:S02]  /*04b0*/  FSETP.GT.AND P3, PT, R20.reuse, R13, PT ;  /* 0x0000000d1400720b */ /* 0x040fe40003f64000 */
[----:B------:R-:W-:Y:S02]  /*04c0*/  FSETP.NAN.AND P0, PT, R20, R20, PT ;  /* 0x000000141400720b */ /* 0x000fe40003f08000 */
[----:B------:R-:W-:-:S09]  /*04d0*/  P2R R16, PR, RZ, 0x8 ;  /* 0x00000008ff107803 */ /* 0x000fd20000000000 */
[----:B------:R-:W-:Y:S01]  /*04e0*/  @!P3 SEL R20, R20, R13, P0 ;  /* 0x0000000d1414b207 */ /* 0x000fe20000000000 */
[----:B------:R-:W-:Y:S01]  /*04f0*/  IMAD.IADD R13, R7, 0x1, R28 ;  /* 0x00000001070d7824 */ /* 0x000fe200078e021c */
[----:B------:R-:W-:-:S03]  /*0500*/  ISETP.GT.AND P3, PT, R4, -0x1, PT ;  /* 0xffffffff0400780c */ /* 0x000fc60003f64270 */
[----:B------:R-:W-:Y:S01]  /*0510*/  IMAD R19, R4, 0x4400, R13 ;  /* 0x0000440004137824 */ /* 0x000fe200078e020d */
[----:B------:R-:W-:Y:S02]  /*0520*/  ISETP.LT.AND P3, PT, R12, 0x11, P3 ;  /* 0x000000110c00780c */ /* 0x000fe40001f61270 */
[----:B------:R-:W-:Y:S01]  /*0530*/  CS2R R12, SRZ ;  /* 0x00000000000c7805 */ /* 0x000fe2000001ff00 */
[----:B------:R-:W-:Y:S01]  /*0540*/  IMAD.WIDE R18, R19, 0x4, R10 ;  /* 0x0000000413127825 */ /* 0x000fe200078e020a */
[----:B------:R-:W-:-:S04]  /*0550*/  ISETP.GT.AND P0, PT, R21, -0x1, P3 ;  /* 0xffffffff1500780c */ /* 0x000fc80001f04270 */
[----:B------:R-:W-:-:S13]  /*0560*/  ISETP.LT.AND P0, PT, R0, 0x28800, P0 ;  /* 0x000288000000780c */ /* 0x000fda0000701270 */
[----:B------:R-:W2:Y:S01]  /*0570*/  @P0 LDG.E.128 R12, desc[UR6][R18.64] ;  /* 0x00000006120c0981 */ /* 0x000ea2000c1e1d00 */
[----:B------:R-:W-:-:S04]  /*0580*/  LOP3.LUT R26, R3, 0x4, R26, 0xfe, !PT ;  /* 0x00000004031a7812 */ /* 0x000fc800078efe1a */
[----:B------:R-:W-:-:S04]  /*0590*/  LEA.HI R23, R23, R26, RZ, 0x9 ;  /* 0x0000001a17177211 */ /* 0x000fc800078f48ff */
[----:B------:R-:W-:-:S05]  /*05a0*/  LOP3.LUT R23, R23, 0xfffffe00, RZ, 0xc0, !PT ;  /* 0xfffffe0017177812 */ /* 0x000fca00078ec0ff */
[----:B------:R-:W-:Y:S01]  /*05b0*/  IMAD.IADD R23, R26, 0x1, -R23 ;  /* 0x000000011a177824 */ /* 0x000fe200078e0a17 */
[----:B--2---:R-:W-:-:S04]  /*05c0*/  SEL R21, R12, 0xff800000, P0 ;  /* 0xff8000000c157807 */ /* 0x004fc80000000000 */
[-C--:B------:R-:W-:Y:S02]  /*05d0*/  FSETP.NAN.AND P5, PT, R21, R21.reuse, PT ;  /* 0x000000151500720b */ /* 0x080fe40003fa8000 */
[----:B------:R-:W-:-:S04]  /*05e0*/  FSETP.GEU.AND P6, PT, R20, R21, PT ;  /* 0x000000151400720b */ /* 0x000fc80003fce000 */
[----:B------:R-:W-:-:S07]  /*05f0*/  P2R R17, PR, RZ, 0x40 ;  /* 0x00000040ff117803 */ /* 0x000fce0000000000 */
[----:B------:R-:W-:Y:S02]  /*0600*/  @!P5 SEL R21, R21, R20, !P6 ;  /* 0x000000141515d207 */ /* 0x000fe40007000000 */
[----:B------:R-:W-:Y:S01]  /*0610*/  SEL R20, R13, 0xff800000, P0 ;  /* 0xff8000000d147807 */ /* 0x000fe20000000000 */
[----:B------:R-:W-:-:S03]  /*0620*/  IMAD.IADD R13, R23, 0x1, R8 ;  /* 0x00000001170d7824 */ /* 0x000fc600078e0208 */
[-C--:B------:R-:W-:Y:S02]  /*0630*/  FSETP.NAN.AND P5, PT, R20, R20.reuse, PT ;  /* 0x000000141400720b */ /* 0x080fe40003fa8000 */
[----:B------:R-:W-:-:S04]  /*0640*/  FSETP.GEU.AND P6, PT, R25, R20, PT ;  /* 0x000000141900720b */ /* 0x000fc80003fce000 */
[----:B------:R-:W-:-:S07]  /*0650*/  P2R R18, PR, RZ, 0x40 ;  /* 0x00000040ff127803 */ /* 0x000fce0000000000 */
[----:B------:R-:W-:Y:S02]  /*0660*/  @!P5 SEL R20, R20, R25, !P6 ;  /* 0x000000191414d207 */ /* 0x000fe40007000000 */
[----:B------:R-:W-:-:S04]  /*0670*/  SEL R25, R14, 0xff800000, P0 ;  /* 0xff8000000e197807 */ /* 0x000fc80000000000 */
[-C--:B------:R-:W-:Y:S02]  /*0680*/  FSETP.NAN.AND P5, PT, R25, R25.reuse, PT ;  /* 0x000000191900720b */ /* 0x080fe40003fa8000 */
[----:B------:R-:W-:-:S04]  /*0690*/  FSETP.GEU.AND P6, PT, R22, R25, PT ;  /* 0x000000191600720b */ /* 0x000fc80003fce000 */
[----:B------:R-:W-:-:S07]  /*06a0*/  P2R R19, PR, RZ, 0x40 ;  /* 0x00000040ff137803 */ /* 0x000fce0000000000 */
[----:B------:R-:W-:Y:S02]  /*06b0*/  @!P5 SEL R25, R25, R22, !P6 ;  /* 0x000000161919d207 */ /* 0x000fe40007000000 */
[----:B------:R-:W-:Y:S02]  /*06c0*/  SEL R22, R15, 0xff800000, P0 ;  /* 0xff8000000f167807 */ /* 0x000fe40000000000 */
[----:B------:R-:W-:Y:S02]  /*06d0*/  CS2R R14, SRZ ;  /* 0x00000000000e7805 */ /* 0x000fe4000001ff00 */
[-C--:B------:R-:W-:Y:S02]  /*06e0*/  FSETP.NAN.AND P5, PT, R22, R22.reuse, PT ;  /* 0x000000161600720b */ /* 0x080fe40003fa8000 */
[----:B------:R-:W-:-:S04]  /*06f0*/  FSETP.GEU.AND P6, PT, R27, R22, PT ;  /* 0x000000161b00720b */ /* 0x000fc80003fce000 */
[----:B------:R-:W-:-:S07]  /*0700*/  P2R R24, PR, RZ, 0x40 ;  /* 0x00000040ff187803 */ /* 0x000fce0000000000 */
[----:B------:R-:W-:Y:S01]  /*0710*/  @!P5 SEL R22, R22, R27, !P6 ;  /* 0x0000001b1616d207 */ /* 0x000fe20007000000 */
[----:B------:R-:W-:Y:S01]  /*0720*/  IMAD R27, R4, 0x4400, R13 ;  /* 0x00004400041b7824 */ /* 0x000fe200078e020d */
[----:B------:R-:W-:-:S03]  /*0730*/  CS2R R12, SRZ ;  /* 0x00000000000c7805 */ /* 0x000fc6000001ff00 */
[----:B------:R-:W-:-:S05]  /*0740*/  IMAD.WIDE R26, R27, 0x4, R10 ;  /* 0x000000041b1a7825 */ /* 0x000fca00078e020a */
[----:B------:R-:W2:Y:S02]  /*0750*/  @P2 LDG.E.128 R12, desc[UR6][R26.64] ;  /* 0x000000061a0c2981 */ /* 0x000ea4000c1e1d00 */
[----:B--2---:R-:W-:Y:S01]  /*0760*/  SEL R34, R13, 0xff800000, P2 ;  /* 0xff8000000d227807 */ /* 0x004fe20001000000 */
[----:B------:R-:W-:Y:S01]  /*0770*/  IMAD.IADD R13, R23, 0x1, R30 ;  /* 0x00000001170d7824 */ /* 0x000fe200078e021e */
[----:B------:R-:W-:Y:S02]  /*0780*/  SEL R31, R12, 0xff800000, P2 ;  /* 0xff8000000c1f7807 */ /* 0x000fe40001000000 */
[----:B------:R-:W-:Y:S01]  /*0790*/  SEL R37, R14, 0xff800000, P2 ;  /* 0xff8000000e257807 */ /* 0x000fe20001000000 */
[----:B------:R-:W-:Y:S01]  /*07a0*/  IMAD R29, R4, 0x4400, R13 ;  /* 0x00004400041d7824 */ /* 0x000fe200078e020d */
[----:B------:R-:W-:Y:S02]  /*07b0*/  SEL R40, R15, 0xff800000, P2 ;  /* 0xff8000000f287807 */ /* 0x000fe40001000000 */
[----:B------:R-:W-:-:S02]  /*07c0*/  CS2R R12, SRZ ;  /* 0x00000000000c7805 */ /* 0x000fc4000001ff00 */
[----:B------:R-:W-:Y:S01]  /*07d0*/  CS2R R14, SRZ ;  /* 0x00000000000e7805 */ /* 0x000fe2000001ff00 */
[----:B------:R-:W-:-:S05]  /*07e0*/  IMAD.WIDE R26, R29, 0x4, R10 ;  /* 0x000000041d1a7825 */ /* 0x000fca00078e020a */
[----:B------:R-:W2:Y:S02]  /*07f0*/  @P1 LDG.E.128 R12, desc[UR6][R26.64] ;  /* 0x000000061a0c1981 */ /* 0x000ea4000c1e1d00 */
[----:B--2---:R-:W-:Y:S02]  /*0800*/  SEL R32, R14, 0xff800000, P1 ;  /* 0xff8000000e207807 */ /* 0x004fe40000800000 */
[----:B------:R-:W-:Y:S01]  /*0810*/  SEL R33, R13, 0xff800000, P1 ;  /* 0xff8000000d217807 */ /* 0x000fe20000800000 */
[----:B------:R-:W-:Y:S01]  /*0820*/  IMAD.IADD R13, R23, 0x1, R28 ;  /* 0x00000001170d7824 */ /* 0x000fe200078e021c */
[----:B------:R-:W-:Y:S02]  /*0830*/  FSETP.GT.AND P6, PT, R32, R37, PT ;  /* 0x000000252000720b */ /* 0x000fe40003fc4000 */
[----:B------:R-:W-:Y:S02]  /*0840*/  FSETP.GT.AND P2, PT, R33, R34, PT ;  /* 0x000000222100720b */ /* 0x000fe40003f44000 */
[----:B------:R-:W-:-:S02]  /*0850*/  SEL R38, R12, 0xff800000, P1 ;  /* 0xff8000000c267807 */ /* 0x000fc40000800000 */
[----:B------:R-:W-:Y:S02]  /*0860*/  SEL R39, R15, 0xff800000, P1 ;  /* 0xff8000000f277807 */ /* 0x000fe40000800000 */
[----:B------:R-:W-:Y:S02]  /*0870*/  CS2R R14, SRZ ;  /* 0x00000000000e7805 */ /* 0x000fe4000001ff00 */
[C---:B------:R-:W-:Y:S02]  /*0880*/  FSETP.NAN.AND P1, PT, R32.reuse, R32, PT ;  /* 0x000000202000720b */ /* 0x040fe40003f28000 */
[----:B------:R-:W-:Y:S02]  /*0890*/  P2R R36, PR, RZ, 0x4 ;  /* 0x00000004ff247803 */ /* 0x000fe40000000000 */
[----:B------:R-:W-:Y:S02]  /*08a0*/  P2R R35, PR, RZ, 0x40 ;  /* 0x00000040ff237803 */ /* 0x000fe40000000000 */
[----:B------:R-:W-:-:S02]  /*08b0*/  @!P6 SEL R32, R32, R37, P1 ;  /* 0x000000252020e207 */ /* 0x000fc40000800000 */
[----:B------:R-:W-:-:S04]  /*08c0*/  FSETP.NAN.AND P1, PT, R33, R33, PT ;  /* 0x000000212100720b */ /* 0x000fc80003f28000 */
[----:B------:R-:W-:Y:S02]  /*08d0*/  @!P2 SEL R33, R33, R34, P1 ;  /* 0x000000222121a207 */ /* 0x000fe40000800000 */
[C---:B------:R-:W-:Y:S02]  /*08e0*/  FSETP.GT.AND P2, PT, R38.reuse, R31, PT ;  /* 0x0000001f2600720b */ /* 0x040fe40003f44000 */
[----:B------:R-:W-:Y:S02]  /*08f0*/  FSETP.NAN.AND P1, PT, R38, R38, PT ;  /* 0x000000262600720b */ /* 0x000fe40003f28000 */
[----:B------:R-:W-:-:S09]  /*0900*/  P2R R37, PR, RZ, 0x4 ;  /* 0x00000004ff257803 */ /* 0x000fd20000000000 */
[----:B------:R-:W-:Y:S01]  /*0910*/  @!P2 SEL R38, R38, R31, P1 ;  /* 0x0000001f2626a207 */ /* 0x000fe20000800000 */
[----:B------:R-:W-:Y:S01]  /*0920*/  IMAD R31, R4, 0x4400, R13 ;  /* 0x00004400041f7824 */ /* 0x000fe200078e020d */
[----:B------:R-:W-:Y:S02]  /*0930*/  CS2R R12, SRZ ;  /* 0x00000000000c7805 */ /* 0x000fe4000001ff00 */
[-C--:B------:R-:W-:Y:S01]  /*0940*/  FSETP.GT.AND P2, PT, R39, R40.reuse, PT ;  /* 0x000000282700720b */ /* 0x080fe20003f44000 */
[----:B------:R-:W-:Y:S01]  /*0950*/  IMAD.WIDE R30, R31, 0x4, R10 ;  /* 0x000000041f1e7825 */ /* 0x000fe200078e020a */
[C---:B------:R-:W-:Y:S02]  /*0960*/  FSETP.NAN.AND P1, PT, R39.reuse, R39, PT ;  /* 0x000000272700720b */ /* 0x040fe40003f28000 */
[----:B------:R-:W-:Y:S02]  /*0970*/  P2R R34, PR, RZ, 0x4 ;  /* 0x00000004ff227803 */ /* 0x000fe40000000000 */
[----:B------:R-:W2:Y:S07]  /*0980*/  @P0 LDG.E.128 R12, desc[UR6][R30.64] ;  /* 0x000000061e0c0981 */ /* 0x000eae000c1e1d00 */
[----:B------:R-:W-:Y:S01]  /*0990*/  @!P2 SEL R39, R39, R40, P1 ;  /* 0x000000282727a207 */ /* 0x000fe20000800000 */
[----:B------:R-:W-:-:S04]  /*09a0*/  VIADD R40, R8, 0x2400 ;  /* 0x0000240008287836 */ /* 0x000fc80000000000 */
[----:B------:R-:W-:-:S04]  /*09b0*/  IMAD.IADD R7, R7, 0x1, R40 ;  /* 0x0000000107077824 */ /* 0x000fc800078e0228 */
[----:B------:R-:W-:Y:S01]  /*09c0*/  IMAD R7, R4, 0x4400, R7 ;  /* 0x0000440004077824 */ /* 0x000fe200078e0207 */
[----:B--2---:R-:W-:Y:S02]  /*09d0*/  SEL R27, R12, 0xff800000, P0 ;  /* 0xff8000000c1b7807 */ /* 0x004fe40000000000 */
[----:B------:R-:W-:Y:S02]  /*09e0*/  SEL R26, R13, 0xff800000, P0 ;  /* 0xff8000000d1a7807 */ /* 0x000fe40000000000 */
[----:B------:R-:W-:Y:S02]  /*09f0*/  SEL R29, R14, 0xff800000, P0 ;  /* 0xff8000000e1d7807 */ /* 0x000fe40000000000 */
[----:B------:R-:W-:Y:S02]  /*0a00*/  SEL R28, R15, 0xff800000, P0 ;  /* 0xff8000000f1c7807 */ /* 0x000fe40000000000 */
[----:B------:R-:W-:Y:S02]  /*0a10*/  FSETP.NAN.AND P0, PT, R27, R27, PT ;  /* 0x0000001b1b00720b */ /* 0x000fe40003f08000 */
[----:B------:R-:W-:-:S02]  /*0a20*/  FSETP.NAN.AND P2, PT, R26, R26, PT ;  /* 0x0000001a1a00720b */ /* 0x000fc40003f48000 */
[----:B------:R-:W-:-:S09]  /*0a30*/  FSETP.GEU.AND P1, PT, R38, R27, PT ;  /* 0x0000001b2600720b */ /* 0x000fd20003f2e000 */
[----:B------:R-:W-:Y:S02]  /*0a40*/  @!P0 SEL R27, R27, R38, !P1 ;  /* 0x000000261b1b8207 */ /* 0x000fe40004800000 */
[----:B------:R-:W-:-:S04]  /*0a50*/  FSETP.GEU.AND P0, PT, R33, R26, PT ;  /* 0x0000001a2100720b */ /* 0x000fc80003f0e000 */
[----:B------:R-:W-:Y:S02]  /*0a60*/  @!P2 SEL R26, R26, R33, !P0 ;  /* 0x000000211a1aa207 */ /* 0x000fe40004000000 */
[-C--:B------:R-:W-:Y:S02]  /*0a70*/  FSETP.NAN.AND P2, PT, R28, R28.reuse, PT ;  /* 0x0000001c1c00720b */ /* 0x080fe40003f48000 */
[----:B------:R-:W-:-:S04]  /*0a80*/  FSETP.GEU.AND P5, PT, R39, R28, PT ;  /* 0x0000001c2700720b */ /* 0x000fc80003fae000 */
[----:B------:R-:W-:-:S07]  /*0a90*/  P2R R33, PR, RZ, 0x20 ;  /* 0x00000020ff217803 */ /* 0x000fce0000000000 */
[----:B------:R-:W-:Y:S02]  /*0aa0*/  @!P2 SEL R28, R28, R39, !P5 ;  /* 0x000000271c1ca207 */ /* 0x000fe40006800000 */
[-C--:B------:R-:W-:Y:S02]  /*0ab0*/  FSETP.NAN.AND P5, PT, R29, R29.reuse, PT ;  /* 0x0000001d1d00720b */ /* 0x080fe40003fa8000 */
[----:B------:R-:W-:-:S11]  /*0ac0*/  FSETP.GEU.AND P2, PT, R32, R29, PT ;  /* 0x0000001d2000720b */ /* 0x000fd60003f4e000 */
[----:B------:R-:W-:Y:S02]  /*0ad0*/  @!P5 SEL R29, R29, R32, !P2 ;  /* 0x000000201d1dd207 */ /* 0x000fe40005000000 */
[----:B------:R-:W-:-:S04]  /*0ae0*/  PLOP3.LUT P5, PT, P3, P4, PT, 0x80, 0x0 ;  /* 0x000000000000781c */ /* 0x000fc80001fa9070 */
[----:B------:R-:W-:Y:S02]  /*0af0*/  ISETP.LT.AND P5, PT, R0, 0x28800, P5 ;  /* 0x000288000000780c */ /* 0x000fe40002fa1270 */
[----:B------:R-:W-:Y:S02]  /*0b00*/  CS2R R12, SRZ ;  /* 0x00000000000c7805 */ /* 0x000fe4000001ff00 */
[----:B------:R-:W-:Y:S01]  /*0b10*/  CS2R R14, SRZ ;  /* 0x00000000000e7805 */ /* 0x000fe2000001ff00 */
[----:B------:R-:W-:-:S08]  /*0b20*/  IMAD.WIDE R38, R7, 0x4, R10 ;  /* 0x0000000407267825 */ /* 0x000fd000078e020a */
[----:B------:R-:W2:Y:S01]  /*0b30*/  @P5 LDG.E.128 R12, desc[UR6][R38.64] ;  /* 0x00000006260c5981 */ /* 0x000ea2000c1e1d00 */
[----:B------:R-:W-:Y:S02]  /*0b40*/  P2R R31, PR, RZ, 0x1 ;  /* 0x00000001ff1f7803 */ /* 0x000fe40000000000 */
[----:B------:R-:W-:Y:S02]  /*0b50*/  P2R R32, PR, RZ, 0x4 ;  /* 0x00000004ff207803 */ /* 0x000fe40000000000 */
[----:B------:R-:W-:-:S04]  /*0b60*/  ISETP.NE.AND P2, PT, R18, RZ, PT ;  /* 0x000000ff1200720c */ /* 0x000fc80003f45270 */
[----:B------:R-:W-:Y:S02]  /*0b70*/  P2R R18, PR, RZ, 0x4 ;  /* 0x00000004ff127803 */ /* 0x000fe40000000000 */
[----:B------:R-:W-:-:S04]  /*0b80*/  ISETP.NE.AND P2, PT, R17, RZ, PT ;  /* 0x000000ff1100720c */ /* 0x000fc80003f45270 */
[----:B------:R-:W-:Y:S02]  /*0b90*/  P2R R17, PR, RZ, 0x4 ;  /* 0x00000004ff117803 */ /* 0x000fe40000000000 */
[----:B------:R-:W-:Y:S01]  /*0ba0*/  ISETP.NE.AND P2, PT, R34, RZ, PT ;  /* 0x000000ff2200720c */ /* 0x000fe20003f45270 */
[----:B------:R-:W-:-:S04]  /*0bb0*/  IMAD.IADD R23, R23, 0x1, R40 ;  /* 0x0000000117177824 */ /* 0x000fc800078e0228 */
[----:B------:R-:W-:-:S04]  /*0bc0*/  IMAD R23, R4, 0x4400, R23 ;  /* 0x0000440004177824 */ /* 0x000fc800078e0217 */
[----:B------:R-:W-:Y:S01]  /*0bd0*/  IMAD.WIDE R10, R23, 0x4, R10 ;  /* 0x00000004170a7825 */ /* 0x000fe200078e020a */
[----:B--2---:R-:W-:-:S04]  /*0be0*/  SEL R12, R12, 0xff800000, P5 ;  /* 0xff8000000c0c7807 */ /* 0x004fc80002800000 */
[-C--:B------:R-:W-:Y:S02]  /*0bf0*/  FSETP.NAN.AND P3, PT, R12, R12.reuse, PT ;  /* 0x0000000c0c00720b */ /* 0x080fe40003f68000 */
[----:B------:R-:W-:Y:S02]  /*0c00*/  FSETP.GEU.AND P0, PT, R21, R12, PT ;  /* 0x0000000c1500720b */ /* 0x000fe40003f0e000 */
[----:B------:R-:W-:-:S09]  /*0c10*/  SEL R13, R13, 0xff800000, P5 ;  /* 0xff8000000d0d7807 */ /* 0x000fd20002800000 */
[----:B------:R-:W-:Y:S02]  /*0c20*/  @!P3 SEL R12, R12, R21, !P0 ;  /* 0x000000150c0cb207 */ /* 0x000fe40004000000 */
[-C--:B------:R-:W-:Y:S02]  /*0c30*/  FSETP.NAN.AND P3, PT, R13, R13.reuse, PT ;  /* 0x0000000d0d00720b */ /* 0x080fe40003f68000 */
[----:B------:R-:W-:Y:S02]  /*0c40*/  P2R R38, PR, RZ, 0x1 ;  /* 0x00000001ff267803 */ /* 0x000fe40000000000 */
[----:B------:R-:W-:Y:S02]  /*0c50*/  FSETP.GEU.AND P0, PT, R20, R13, PT ;  /* 0x0000000d1400720b */ /* 0x000fe40003f0e000 */
[----:B------:R-:W-:-:S07]  /*0c60*/  SEL R14, R14, 0xff800000, P5 ;  /* 0xff8000000e0e7807 */ /* 0x000fce0002800000 */
        /* <DEDUP_REMOVED lines=8> */
[----:B------:R-:W-:-:S09]  /*0cf0*/  FSETP.GEU.AND P0, PT, R22, R15, PT ;  /* 0x0000000f1600720b */ /* 0x000fd20003f0e000 */
[----:B------:R-:W-:Y:S02]  /*0d00*/  @!P3 SEL R15, R15, R22, !P0 ;  /* 0x000000160f0fb207 */ /* 0x000fe40004000000 */
[----:B------:R-:W-:Y:S02]  /*0d10*/  P2R R22, PR, RZ, 0x4 ;  /* 0x00000004ff167803 */ /* 0x000fe40000000000 */
[----:B------:R-:W-:-:S04]  /*0d20*/  ISETP.NE.AND P2, PT, R35, RZ, PT ;  /* 0x000000ff2300720c */ /* 0x000fc80003f45270 */
[----:B------:R-:W-:Y:S02]  /*0d30*/  P2R R25, PR, RZ, 0x4 ;  /* 0x00000004ff197803 */ /* 0x000fe40000000000 */
[----:B------:R-:W-:-:S04]  /*0d40*/  ISETP.NE.AND P2, PT, R36, RZ, PT ;  /* 0x000000ff2400720c */ /* 0x000fc80003f45270 */
[----:B------:R-:W-:Y:S02]  /*0d50*/  P2R R34, PR, RZ, 0x4 ;  /* 0x00000004ff227803 */ /* 0x000fe40000000000 */
[----:B------:R-:W-:-:S04]  /*0d60*/  ISETP.NE.AND P2, PT, R37, RZ, PT ;  /* 0x000000ff2500720c */ /* 0x000fc80003f45270 */
[----:B------:R-:W-:Y:S02]  /*0d70*/  P2R R35, PR, RZ, 0x4 ;  /* 0x00000004ff237803 */ /* 0x000fe40000000000 */
[----:B------:R-:W-:Y:S02]  /*0d80*/  ISETP.NE.AND P2, PT, R5, RZ, PT ;  /* 0x000000ff0500720c */ /* 0x000fe40003f45270 */
[----:B------:R-:W-:Y:S02]  /*0d90*/  CS2R R4, SRZ ;  /* 0x0000000000047805 */ /* 0x000fe4000001ff00 */
[----:B------:R-:W-:Y:S02]  /*0da0*/  P2R R36, PR, RZ, 0x4 ;  /* 0x00000004ff247803 */ /* 0x000fe40000000000 */
[----:B------:R-:W-:Y:S02]  /*0db0*/  ISETP.NE.AND P2, PT, R6, RZ, PT ;  /* 0x000000ff0600720c */ /* 0x000fe40003f45270 */
[----:B------:R-:W-:-:S06]  /*0dc0*/  CS2R R6, SRZ ;  /* 0x0000000000067805 */ /* 0x000fcc000001ff00 */
[----:B------:R-:W2:Y:S01]  /*0dd0*/  @P5 LDG.E.128 R4, desc[UR6][R10.64] ;  /* 0x000000060a045981 */ /* 0x000ea2000c1e1d00 */
[----:B------:R-:W-:Y:S02]  /*0de0*/  P2R R37, PR, RZ, 0x4 ;  /* 0x00000004ff257803 */ /* 0x000fe40000000000 */
[----:B------:R-:W-:-:S04]  /*0df0*/  ISETP.NE.AND P2, PT, R9, RZ, PT ;  /* 0x000000ff0900720c */ /* 0x000fc80003f45270 */
[----:B------:R-:W-:Y:S02]  /*0e00*/  P2R R9, PR, RZ, 0x4 ;  /* 0x00000004ff097803 */ /* 0x000fe40000000000 */
[----:B------:R-:W-:-:S04]  /*0e10*/  ISETP.NE.AND P2, PT, R16, RZ, PT ;  /* 0x000000ff1000720c */ /* 0x000fc80003f45270 */
[----:B------:R-:W-:Y:S02]  /*0e20*/  P2R R16, PR, RZ, 0x4 ;  /* 0x00000004ff107803 */ /* 0x000fe40000000000 */
[----:B------:R-:W-:Y:S02]  /*0e30*/  P2R R30, PR, RZ, 0x2 ;  /* 0x00000002ff1e7803 */ /* 0x000fe40000000000 */
[----:B------:R-:W-:Y:S02]  /*0e40*/  ISETP.NE.AND P1, PT, R24, RZ, PT ;  /* 0x000000ff1800720c */ /* 0x000fe40003f25270 */
[----:B------:R-:W-:Y:S02]  /*0e50*/  P2R R21, PR, RZ, 0x1 ;  /* 0x00000001ff157803 */ /* 0x000fe40000000000 */
[----:B------:R-:W-:Y:S01]  /*0e60*/  ISETP.NE.AND P0, PT, R19, RZ, PT ;  /* 0x000000ff1300720c */ /* 0x000fe20003f05270 */
[----:B------:R-:W1:Y:S01]  /*0e70*/  S2UR UR5, SR_CgaCtaId ;  /* 0x00000000000579c3 */ /* 0x000e620000008800 */
[----:B------:R-:W-:Y:S01]  /*0e80*/  UMOV UR4, 0x400 ;  /* 0x0000040000047882 */ /* 0x000fe20000000000 */
[----:B------:R-:W-:Y:S01]  /*0e90*/  IMAD.SHL.U32 R2, R2, 0x4, RZ ;  /* 0x0000000402027824 */ /* 0x000fe200078e00ff */
[----:B-1----:R-:W-:-:S04]  /*0ea0*/  UPRMT UR4, UR5, 0x654, UR4 ;  /* 0x0000065405047896 */ /* 0x002fc80008000004 */
[----:B------:R-:W-:Y:S02]  /*0eb0*/  LOP3.LUT R2, R2, 0x1fc, RZ, 0xc0, !PT ;  /* 0x000001fc02027812 */ /* 0x000fe400078ec0ff */
[----:B--2---:R-:W-:Y:S02]  /*0ec0*/  SEL R4, R4, 0xff800000, P5 ;  /* 0xff80000004047807 */ /* 0x004fe40002800000 */
[----:B------:R-:W-:Y:S02]  /*0ed0*/  SEL R5, R5, 0xff800000, P5 ;  /* 0xff80000005057807 */ /* 0x000fe40002800000 */
[-C--:B------:R-:W-:Y:S02]  /*0ee0*/  FSETP.NAN.AND P4, PT, R4, R4.reuse, PT ;  /* 0x000000040400720b */ /* 0x080fe40003f88000 */
[----:B------:R-:W-:Y:S02]  /*0ef0*/  FSETP.NAN.AND P6, PT, R5, R5, PT ;  /* 0x000000050500720b */ /* 0x000fe40003fc8000 */
[----:B------:R-:W-:-:S02]  /*0f00*/  FSETP.GEU.AND P3, PT, R27, R4, PT ;  /* 0x000000041b00720b */ /* 0x000fc40003f6e000 */
[----:B------:R-:W-:-:S07]  /*0f10*/  SEL R6, R6, 0xff800000, P5 ;  /* 0xff80000006067807 */ /* 0x000fce0002800000 */
[----:B------:R-:W-:Y:S02]  /*0f20*/  @!P4 SEL R4, R4, R27, !P3 ;  /* 0x0000001b0404c207 */ /* 0x000fe40005800000 */
[----:B------:R-:W-:Y:S02]  /*0f30*/  FSETP.GEU.AND P4, PT, R26, R5, PT ;  /* 0x000000051a00720b */ /* 0x000fe40003f8e000 */
[----:B------:R-:W-:Y:S02]  /*0f40*/  SEL R7, R7, 0xff800000, P5 ;  /* 0xff80000007077807 */ /* 0x000fe40002800000 */
[----:B------:R-:W-:Y:S02]  /*0f50*/  @!P6 SEL R5, R5, R26, !P4 ;  /* 0x0000001a0505e207 */ /* 0x000fe40006000000 */
[----:B------:R-:W-:Y:S02]  /*0f60*/  FSETP.NAN.AND P6, PT, R6, R6, PT ;  /* 0x000000060600720b */ /* 0x000fe40003fc8000 */
[----:B------:R-:W-:-:S02]  /*0f70*/  FSETP.NAN.AND P2, PT, R7, R7, PT ;  /* 0x000000070700720b */ /* 0x000fc40003f48000 */
[----:B------:R-:W-:-:S09]  /*0f80*/  FSETP.GEU.AND P5, PT, R29, R6, PT ;  /* 0x000000061d00720b */ /* 0x000fd20003fae000 */
[----:B------:R-:W-:Y:S02]  /*0f90*/  @!P6 SEL R6, R6, R29, !P5 ;  /* 0x0000001d0606e207 */ /* 0x000fe40006800000 */
[----:B------:R-:W-:-:S04]  /*0fa0*/  FSETP.GEU.AND P6, PT, R28, R7, PT ;  /* 0x000000071c00720b */ /* 0x000fc80003fce000 */
[----:B------:R-:W-:Y:S02]  /*0fb0*/  @!P2 SEL R7, R7, R28, !P6 ;  /* 0x0000001c0707a207 */ /* 0x000fe40007000000 */
[----:B------:R-:W-:-:S04]  /*0fc0*/  ISETP.NE.AND P2, PT, R16, RZ, PT ;  /* 0x000000ff1000720c */ /* 0x000fc80003f45270 */
[----:B------:R-:W-:Y:S02]  /*0fd0*/  SEL R10, RZ, 0x1, !P2 ;  /* 0x00000001ff0a7807 */ /* 0x000fe40005000000 */
        /* <DEDUP_REMOVED lines=15> */
[----:B------:R-:W-:Y:S02]  /*10d0*/  SEL R10, R10, 0x2, P2 ;  /* 0x000000020a0a7807 */ /* 0x000fe40001000000 */
[----:B------:R-:W-:Y:S02]  /*10e0*/  ISETP.NE.AND P2, PT, R18, RZ, PT ;  /* 0x000000ff1200720c */ /* 0x000fe40003f45270 */
[----:B------:R-:W-:Y:S02]  /*10f0*/  SEL R25, R23, 0x2, P1 ;  /* 0x0000000217197807 */ /* 0x000fe40000800000 */
[----:B------:R-:W-:Y:S02]  /*1100*/  SEL R22, R16, 0x2, P0 ;  /* 0x0000000210167807 */ /* 0x000fe40000000000 */
[----:B------:R-:W-:Y:S02]  /*1110*/  ISETP.NE.AND P1, PT, R30, RZ, PT ;  /* 0x000000ff1e00720c */ /* 0x000fe40003f25270 */
[----:B------:R-:W-:-:S02]  /*1120*/  SEL R9, R9, 0x2, P2 ;  /* 0x0000000209097807 */ /* 0x000fc40001000000 */
[----:B------:R-:W-:Y:S02]  /*1130*/  ISETP.NE.AND P0, PT, R31, RZ, PT ;  /* 0x000000ff1f00720c */ /* 0x000fe40003f05270 */
[----:B------:R-:W-:Y:S02]  /*1140*/  ISETP.NE.AND P2, PT, R32, RZ, PT ;  /* 0x000000ff2000720c */ /* 0x000fe40003f45270 */
[----:B------:R-:W-:Y:S02]  /*1150*/  SEL R23, R24, 0x2, P1 ;  /* 0x0000000218177807 */ /* 0x000fe40000800000 */
[----:B------:R-:W-:Y:S02]  /*1160*/  SEL R24, R26, 0x2, P0 ;  /* 0x000000021a187807 */ /* 0x000fe40000000000 */
[----:B------:R-:W-:Y:S02]  /*1170*/  SEL R26, R27, 0x2, P2 ;  /* 0x000000021b1a7807 */ /* 0x000fe40001000000 */
[----:B------:R-:W-:-:S02]  /*1180*/  ISETP.NE.AND P2, PT, R8, RZ, PT ;  /* 0x000000ff0800720c */ /* 0x000fc40003f45270 */
[----:B------:R-:W1:Y:S01]  /*1190*/  S2R R8, SR_TID.X ;  /* 0x0000000000087919 */ /* 0x000e620000002100 */
[----:B------:R-:W-:Y:S02]  /*11a0*/  P2R R11, PR, RZ, 0x8 ;  /* 0x00000008ff0b7803 */ /* 0x000fe40000000000 */
[----:B------:R-:W-:Y:S01]  /*11b0*/  ISETP.NE.AND P3, PT, R38, RZ, PT ;  /* 0x000000ff2600720c */ /* 0x000fe20003f65270 */
[----:B-1----:R-:W-:-:S05]  /*11c0*/  IMAD.SHL.U32 R8, R8, 0x8, RZ ;  /* 0x0000000808087824 */ /* 0x002fca00078e00ff */
[----:B------:R-:W-:-:S04]  /*11d0*/  LOP3.LUT R8, R8, 0x3f8, RZ, 0xc0, !PT ;  /* 0x000003f808087812 */ /* 0x000fc800078ec0ff */
[----:B------:R-:W-:-:S05]  /*11e0*/  LEA R32, R8, UR4, 0x2 ;  /* 0x0000000408207c11 */ /* 0x000fca000f8e10ff */
[----:B------:R-:W-:Y:S04]  /*11f0*/  STS.128 [R32], R12 ;  /* 0x0000000c20007388 */ /* 0x000fe80000000c00 */
[----:B------:R1:W-:Y:S01]  /*1200*/  STS.128 [R32+0x10], R4 ;  /* 0x0000100420007388 */ /* 0x0003e20000000c00 */
[----:B------:R-:W-:Y:S02]  /*1210*/  P2R R19, PR, RZ, 0x8 ;  /* 0x00000008ff137803 */ /* 0x000fe40000000000 */
[----:B------:R-:W-:Y:S02]  /*1220*/  ISETP.NE.AND P3, PT, R33, RZ, PT ;  /* 0x000000ff2100720c */ /* 0x000fe40003f65270 */
[----:B------:R-:W-:Y:S01]  /*1230*/  LEA R33, R2, UR4, 0x2 ;  /* 0x0000000402217c11 */ /* 0x000fe2000f8e10ff */
[----:B------:R-:W-:Y:S01]  /*1240*/  ULDC.64 UR4, c[0x0][0x218] ;  /* 0x0000860000047ab9 */ /* 0x000fe20000000a00 */
[----:B------:R-:W-:-:S02]  /*1250*/  SEL R27, R28, 0x2, P3 ;  /* 0x000000021c1b7807 */ /* 0x000fc40001800000 */
[----:B------:R-:W-:Y:S01]  /*1260*/  ISETP.NE.AND P3, PT, R19, RZ, PT ;  /* 0x000000ff1300720c */ /* 0x000fe20003f65270 */
[----:B------:R-:W-:Y:S01]  /*1270*/  BAR.SYNC.DEFER_BLOCKING 0x0 ;  /* 0x0000000000007b1d */ /* 0x000fe20000010000 */
[----:B------:R-:W-:Y:S02]  /*1280*/  SEL R31, R9, 0x3, P2 ;  /* 0x00000003091f7807 */ /* 0x000fe40001000000 */
[----:B------:R-:W-:Y:S02]  /*1290*/  SEL R28, R10, 0x3, P3 ;  /* 0x000000030a1c7807 */ /* 0x000fe40001800000 */
[----:B------:R-:W-:Y:S02]  /*12a0*/  ISETP.NE.AND P3, PT, R11, RZ, PT ;  /* 0x000000ff0b00720c */ /* 0x000fe40003f65270 */
[----:B------:R-:W-:Y:S02]  /*12b0*/  ISETP.NE.AND P1, PT, R21, RZ, PT ;  /* 0x000000ff1500720c */ /* 0x000fe40003f25270 */
[----:B------:R-:W-:-:S02]  /*12c0*/  ISETP.NE.AND P0, PT, R20, RZ, PT ;  /* 0x000000ff1400720c */ /* 0x000fc40003f05270 */
[----:B------:R-:W2:Y:S01]  /*12d0*/  LDC.64 R20, c[0x0][0x218] ;  /* 0x00008600ff147b82 */ /* 0x000ea20000000a00 */
[----:B------:R-:W3:Y:S04]  /*12e0*/  LDS.128 R8, [R33] ;  /* 0x0000000021087984 */ /* 0x000ee80000000c00 */
[----:B------:R-:W4:Y:S01]  /*12f0*/  LDS.128 R16, [R33+0x800] ;  /* 0x0008000021107984 */ /* 0x000f220000000c00 */
[----:B------:R-:W-:Y:S02]  /*1300*/  LOP3.LUT R29, R3, R2, RZ, 0xfc, !PT ;  /* 0x00000002031d7212 */ /* 0x000fe400078efcff */
[----:B------:R-:W-:Y:S02]  /*1310*/  LOP3.LUT R30, R3, 0x200, R2, 0xfe, !PT ;  /* 0x00000200031e7812 */ /* 0x000fe400078efe02 */
[----:B------:R-:W-:-:S02]  /*1320*/  SEL R22, R22, 0x3, P0 ;  /* 0x0000000316167807 */ /* 0x000fc40000000000 */
[----:B------:R-:W-:Y:S02]  /*1330*/  ISETP.GE.AND P0, PT, R29, 0x28800, PT ;  /* 0x000288001d00780c */ /* 0x000fe40003f06270 */
[----:B------:R-:W-:Y:S02]  /*1340*/  SEL R23, R23, 0x3, P3 ;  /* 0x0000000317177807 */ /* 0x000fe40001800000 */
[----:B------:R-:W-:Y:S02]  /*1350*/  ISETP.GE.AND P2, PT, R30, 0x28800, PT ;  /* 0x000288001e00780c */ /* 0x000fe40003f46270 */
[----:B------:R-:W-:Y:S02]  /*1360*/  SEL R25, R25, 0x3, P1 ;  /* 0x0000000319197807 */ /* 0x000fe40000800000 */
[----:B------:R-:W-:Y:S02]  /*1370*/  ISETP.GE.AND P3, PT, R0, 0x28800, PT ;  /* 0x000288000000780c */ /* 0x000fe40003f66270 */
[----:B------:R-:W-:-:S02]  /*1380*/  SHF.R.S32.HI R34, RZ, 0x1f, R3 ;  /* 0x0000001fff227819 */ /* 0x000fc40000011403 */
[C---:B------:R-:W-:Y:S01]  /*1390*/  LEA R2, P1, R29.reuse, UR4, 0x2 ;  /* 0x000000041d027c11 */ /* 0x040fe2000f8210ff */
[C---:B--2---:R-:W-:Y:S01]  /*13a0*/  IMAD.WIDE R20, R29.reuse, 0x4, R20 ;  /* 0x000000041d147825 */ /* 0x044fe200078e0214 */
[----:B------:R-:W-:Y:S02]  /*13b0*/  SEL R24, R24, 0x3, P4 ;  /* 0x0000000318187807 */ /* 0x000fe40002000000 */
[----:B------:R-:W-:Y:S01]  /*13c0*/  LEA.HI.X R3, R29, UR5, R34, 0x2, P1 ;  /* 0x000000051d037c11 */ /* 0x000fe200088f1422 */
[----:B------:R-:W-:Y:S01]  /*13d0*/  ULDC.64 UR4, c[0x0][0x220] ;  /* 0x0000880000047ab9 */ /* 0x000fe20000000a00 */
[----:B------:R-:W-:Y:S02]  /*13e0*/  SEL R26, R26, 0x3, P5 ;  /* 0x000000031a1a7807 */ /* 0x000fe40002800000 */
[----:B------:R-:W-:Y:S02]  /*13f0*/  SEL R27, R27, 0x3, P6 ;  /* 0x000000031b1b7807 */ /* 0x000fe40003000000 */
[----:B-1----:R-:W-:-:S02]  /*1400*/  IADD3 R4, P1, R0, UR4, RZ ;  /* 0x0000000400047c10 */ /* 0x002fc4000ff3e0ff */
[----:B------:R-:W-:Y:S02]  /*1410*/  PRMT R31, R28, 0x3340, R31 ;  /* 0x000033401c1f7816 */ /* 0x000fe4000000001f */
[----:B------:R-:W-:Y:S02]  /*1420*/  PRMT R22, R22, 0x3340, R25 ;  /* 0x0000334016167816 */ /* 0x000fe40000000019 */
[----:B------:R-:W-:Y:S01]  /*1430*/  PRMT R23, R23, 0x3340, R24 ;  /* 0x0000334017177816 */ /* 0x000fe20000000018 */
[----:B---3--:R1:W-:Y:S01]  /*1440*/  @!P0 STG.E.128 desc[UR6][R20.64], R8 ;  /* 0x0000000814008986 */ /* 0x0083e2000c101d06 */
[----:B------:R-:W-:Y:S02]  /*1450*/  PRMT R26, R26, 0x3340, R27 ;  /* 0x000033401a1a7816 */ /* 0x000fe4000000001b */
[----:B------:R-:W-:Y:S01]  /*1460*/  LEA.HI.X.SX32 R5, R0, UR5, 0x1, P1 ;  /* 0x0000000500057c11 */ /* 0x000fe200088f0eff */
[----:B----4-:R1:W-:Y:S01]  /*1470*/  @!P2 STG.E.128 desc[UR6][R2.64+0x800], R16 ;  /* 0x000800100200a986 */ /* 0x0103e2000c101d06 */
[----:B------:R-:W-:-:S02]  /*1480*/  PRMT R22, R31, 0x5410, R22 ;  /* 0x000054101f167816 */ /* 0x000fc40000000016 */
[----:B------:R-:W-:Y:S01]  /*1490*/  PRMT R23, R23, 0x5410, R26 ;  /* 0x0000541017177816 */ /* 0x000fe2000000001a */
[----:B------:R-:W-:Y:S06]  /*14a0*/  @P3 EXIT ;  /* 0x000000000000394d */ /* 0x000fec0003800000 */
[----:B------:R-:W-:Y:S01]  /*14b0*/  STG.E.64 desc[UR6][R4.64], R22 ;  /* 0x0000001604007986 */ /* 0x000fe2000c101b06 */
[----:B------:R-:W-:Y:S05]  /*14c0*/  EXIT ;  /* 0x000000000000794d */ /* 0x000fea0003800000 */
.L_x_0:
[----:B------:R-:W-:-:S00]  /*14d0*/  BRA `(.L_x_0) ;  /* 0xfffffffc00fc7947 */ /* 0x000fc0000383ffff */
[----:B------:R-:W-:-:S00]  /*14e0*/  NOP ;  /* 0x0000000000007918 */ /* 0x000fc00000000000 */
        /* <DEDUP_REMOVED lines=9> */
.L_x_1:


//--------------------- .nv.shared.triton_poi_fused_max_pool2d_with_indices_18 --------------------------
	.section	.nv.shared.triton_poi_fused_max_pool2d_with_indices_18,"aw",@nobits
	.sectionflags	@""
	.align	16
	.zero		1024


//--------------------- .nv.constant0.triton_poi_fused_max_pool2d_with_indices_18 --------------------------
	.section	.nv.constant0.triton_poi_fused_max_pool2d_with_indices_18,"a",@progbits
	.sectionflags	@""
	.align	4
.nv.constant0.triton_poi_fused_max_pool2d_with_indices_18:
	.zero		556
